	.headerflags	@"EF_CUDA_TEXMODE_UNIFIED EF_CUDA_64BIT_ADDRESS EF_CUDA_SM86 EF_CUDA_VIRTUAL_SM(EF_CUDA_SM86)"
	.elftype	@"ET_EXEC"


//--------------------- .nv.info                  --------------------------
	.section	.nv.info,"",@"SHT_CUDA_INFO"
	.align	4


	//----- nvinfo : EIATTR_REGCOUNT
	.align		4
        /*0000*/ 	.byte	0x04, 0x2f
        /*0002*/ 	.short	(.L_1 - .L_0)
	.align		4
.L_0:
        /*0004*/ 	.word	index@(triton__0d1d2e3)
        /*0008*/ 	.word	0x00000020


	//----- nvinfo : EIATTR_MAX_STACK_SIZE
	.align		4
.L_1:
        /*000c*/ 	.byte	0x04, 0x23
        /*000e*/ 	.short	(.L_3 - .L_2)
	.align		4
.L_2:
        /*0010*/ 	.word	index@(triton__0d1d2e3)
        /*0014*/ 	.word	0x00000000


	//----- nvinfo : EIATTR_MIN_STACK_SIZE
	.align		4
.L_3:
        /*0018*/ 	.byte	0x04, 0x12
        /*001a*/ 	.short	(.L_5 - .L_4)
	.align		4
.L_4:
        /*001c*/ 	.word	index@(triton__0d1d2e3)
        /*0020*/ 	.word	0x00000000


	//----- nvinfo : EIATTR_FRAME_SIZE
	.align		4
.L_5:
        /*0024*/ 	.byte	0x04, 0x11
        /*0026*/ 	.short	(.L_7 - .L_6)
	.align		4
.L_6:
        /*0028*/ 	.word	index@(triton__0d1d2e3)
        /*002c*/ 	.word	0x00000000
.L_7:


//--------------------- .nv.info.triton__0d1d2e3  --------------------------
	.section	.nv.info.triton__0d1d2e3,"",@"SHT_CUDA_INFO"
	.align	4


	//----- nvinfo : EIATTR_CUDA_API_VERSION
	.align		4
        /*0000*/ 	.byte	0x04, 0x37
        /*0002*/ 	.short	(.L_9 - .L_8)
.L_8:
        /*0004*/ 	.word	0x0000007b


	//----- nvinfo : EIATTR_SW2861232_WAR
	.align		4
.L_9:
        /*0008*/ 	.byte	0x01, 0x35
	.zero		2


	//----- nvinfo : EIATTR_PARAM_CBANK
	.align		4
        /*000c*/ 	.byte	0x04, 0x0a
        /*000e*/ 	.short	(.L_11 - .L_10)
	.align		4
.L_10:
        /*0010*/ 	.word	index@(.nv.constant0.triton__0d1d2e3)
        /*0014*/ 	.short	0x0160
        /*0016*/ 	.short	0x0018


	//----- nvinfo : EIATTR_CBANK_PARAM_SIZE
	.align		4
.L_11:
        /*0018*/ 	.byte	0x03, 0x19
        /*001a*/ 	.short	0x0018


	//----- nvinfo : EIATTR_KPARAM_INFO
	.align		4
        /*001c*/ 	.byte	0x04, 0x17
        /*001e*/ 	.short	(.L_13 - .L_12)
.L_12:
        /*0020*/ 	.word	0x00000000
        /*0024*/ 	.short	0x0003
        /*0026*/ 	.short	0x0014
        /*0028*/ 	.byte	0x00, 0xf0, 0x11, 0x00


	//----- nvinfo : EIATTR_KPARAM_INFO
	.align		4
.L_13:
        /*002c*/ 	.byte	0x04, 0x17
        /*002e*/ 	.short	(.L_15 - .L_14)
.L_14:
        /*0030*/ 	.word	0x00000000
        /*0034*/ 	.short	0x0002
        /*0036*/ 	.short	0x0010
        /*0038*/ 	.byte	0x00, 0xf0, 0x11, 0x00


	//----- nvinfo : EIATTR_KPARAM_INFO
	.align		4
.L_15:
        /*003c*/ 	.byte	0x04, 0x17
        /*003e*/ 	.short	(.L_17 - .L_16)
.L_16:
        /*0040*/ 	.word	0x00000000
        /*0044*/ 	.short	0x0001
        /*0046*/ 	.short	0x0008
        /*0048*/ 	.byte	0x00, 0xf0, 0x21, 0x00


	//----- nvinfo : EIATTR_KPARAM_INFO
	.align		4
.L_17:
        /*004c*/ 	.byte	0x04, 0x17
        /*004e*/ 	.short	(.L_19 - .L_18)
.L_18:
        /*0050*/ 	.word	0x00000000
        /*0054*/ 	.short	0x0000
        /*0056*/ 	.short	0x0000
        /*0058*/ 	.byte	0x00, 0xf0, 0x21, 0x00


	//----- nvinfo : EIATTR_MAXREG_COUNT
	.align		4
.L_19:
        /*005c*/ 	.byte	0x03, 0x1b
        /*005e*/ 	.short	0x00ff


	//----- nvinfo : EIATTR_COOP_GROUP_MASK_REGIDS
	.align		4
        /*0060*/ 	.byte	0x04, 0x29
        /*0062*/ 	.short	(.L_21 - .L_20)


	//   ....[0]....
.L_20:
        /*0064*/ 	.word	0xffffffff


	//   ....[1]....
        /*0068*/ 	.word	0xffffffff


	//   ....[2]....
        /*006c*/ 	.word	0xffffffff


	//   ....[3]....
        /*0070*/ 	.word	0xffffffff


	//   ....[4]....
        /*0074*/ 	.word	0xffffffff


	//   ....[5]....
        /*0078*/ 	.word	0xffffffff


	//   ....[6]....
        /*007c*/ 	.word	0xffffffff


	//   ....[7]....
        /*0080*/ 	.word	0xffffffff


	//   ....[8]....
        /*0084*/ 	.word	0xffffffff


	//   ....[9]....
        /*0088*/ 	.word	0xffffffff


	//   ....[10]....
        /*008c*/ 	.word	0xffffffff


	//   ....[11]....
        /*0090*/ 	.word	0xffffffff


	//   ....[12]....
        /*0094*/ 	.word	0xffffffff


	//   ....[13]....
        /*0098*/ 	.word	0xffffffff


	//   ....[14]....
        /*009c*/ 	.word	0xffffffff


	//   ....[15]....
        /*00a0*/ 	.word	0xffffffff


	//   ....[16]....
        /*00a4*/ 	.word	0xffffffff


	//   ....[17]....
        /*00a8*/ 	.word	0xffffffff


	//   ....[18]....
        /*00ac*/ 	.word	0xffffffff


	//   ....[19]....
        /*00b0*/ 	.word	0xffffffff


	//   ....[20]....
        /*00b4*/ 	.word	0xffffffff


	//   ....[21]....
        /*00b8*/ 	.word	0xffffffff


	//   ....[22]....
        /*00bc*/ 	.word	0xffffffff


	//   ....[23]....
        /*00c0*/ 	.word	0xffffffff


	//   ....[24]....
        /*00c4*/ 	.word	0xffffffff


	//   ....[25]....
        /*00c8*/ 	.word	0xffffffff


	//   ....[26]....
        /*00cc*/ 	.word	0xffffffff


	//   ....[27]....
        /*00d0*/ 	.word	0xffffffff


	//   ....[28]....
        /*00d4*/ 	.word	0xffffffff


	//   ....[29]....
        /*00d8*/ 	.word	0xffffffff


	//   ....[30]....
        /*00dc*/ 	.word	0xffffffff


	//   ....[31]....
        /*00e0*/ 	.word	0xffffffff


	//   ....[32]....
        /*00e4*/ 	.word	0xffffffff


	//   ....[33]....
        /*00e8*/ 	.word	0xffffffff


	//   ....[34]....
        /*00ec*/ 	.word	0xffffffff


	//   ....[35]....
        /*00f0*/ 	.word	0xffffffff


	//   ....[36]....
        /*00f4*/ 	.word	0xffffffff


	//   ....[37]....
        /*00f8*/ 	.word	0xffffffff


	//   ....[38]....
        /*00fc*/ 	.word	0xffffffff


	//   ....[39]....
        /*0100*/ 	.word	0xffffffff


	//----- nvinfo : EIATTR_COOP_GROUP_INSTR_OFFSETS
	.align		4
.L_21:
        /*0104*/ 	.byte	0x04, 0x28
        /*0106*/ 	.short	(.L_23 - .L_22)


	//   ....[0]....
.L_22:
        /*0108*/ 	.word	0x000003c0


	//   ....[1]....
        /*010c*/ 	.word	0x00000430


	//   ....[2]....
        /*0110*/ 	.word	0x00000490


	//   ....[3]....
        /*0114*/ 	.word	0x000004d0


	//   ....[4]....
        /*0118*/ 	.word	0x00000510


	//   ....[5]....
        /*011c*/ 	.word	0x00000550


	//   ....[6]....
        /*0120*/ 	.word	0x00000590


	//   ....[7]....
        /*0124*/ 	.word	0x000005b0


	//   ....[8]....
        /*0128*/ 	.word	0x00000610


	//   ....[9]....
        /*012c*/ 	.word	0x00000650


	//   ....[10]....
        /*0130*/ 	.word	0x00000690


	//   ....[11]....
        /*0134*/ 	.word	0x000006b0


	//   ....[12]....
        /*0138*/ 	.word	0x00000710


	//   ....[13]....
        /*013c*/ 	.word	0x00000750


	//   ....[14]....
        /*0140*/ 	.word	0x00000790


	//   ....[15]....
        /*0144*/ 	.word	0x000007b0


	//   ....[16]....
        /*0148*/ 	.word	0x00000810


	//   ....[17]....
        /*014c*/ 	.word	0x00000850


	//   ....[18]....
        /*0150*/ 	.word	0x00000890


	//   ....[19]....
        /*0154*/ 	.word	0x000008b0


	//   ....[20]....
        /*0158*/ 	.word	0x00000c30


	//   ....[21]....
        /*015c*/ 	.word	0x00000c60


	//   ....[22]....
        /*0160*/ 	.word	0x00000cd0


	//   ....[23]....
        /*0164*/ 	.word	0x00000d00


	//   ....[24]....
        /*0168*/ 	.word	0x00000d30


	//   ....[25]....
        /*016c*/ 	.word	0x00000d60


	//   ....[26]....
        /*0170*/ 	.word	0x00000d80


	//   ....[27]....
        /*0174*/ 	.word	0x00000da0


	//   ....[28]....
        /*0178*/ 	.word	0x00000dc0


	//   ....[29]....
        /*017c*/ 	.word	0x00000de0


	//   ....[30]....
        /*0180*/ 	.word	0x00000e00


	//   ....[31]....
        /*0184*/ 	.word	0x00000e20


	//   ....[32]....
        /*0188*/ 	.word	0x00000e40


	//   ....[33]....
        /*018c*/ 	.word	0x00000e60


	//   ....[34]....
        /*0190*/ 	.word	0x00000e80


	//   ....[35]....
        /*0194*/ 	.word	0x00000ea0


	//   ....[36]....
        /*0198*/ 	.word	0x00000ec0


	//   ....[37]....
        /*019c*/ 	.word	0x00000ee0


	//   ....[38]....
        /*01a0*/ 	.word	0x00000f00


	//   ....[39]....
        /*01a4*/ 	.word	0x00000fb0


	//----- nvinfo : EIATTR_EXIT_INSTR_OFFSETS
	.align		4
.L_23:
        /*01a8*/ 	.byte	0x04, 0x1c
        /*01aa*/ 	.short	(.L_25 - .L_24)


	//   ....[0]....
.L_24:
        /*01ac*/ 	.word	0x000012a0


	//   ....[1]....
        /*01b0*/ 	.word	0x000012c0


	//----- nvinfo : EIATTR_MAX_THREADS
	.align		4
.L_25:
        /*01b4*/ 	.byte	0x04, 0x05
        /*01b6*/ 	.short	(.L_27 - .L_26)
.L_26:
        /*01b8*/ 	.word	0x00000100
        /*01bc*/ 	.word	0x00000001
        /*01c0*/ 	.word	0x00000001
.L_27:


//--------------------- .nv.rel.action            --------------------------
	.section	.nv.rel.action,"",@"SHT_CUDA_RELOCINFO"
	.align	8
	.sectionentsize	8
        /*0000*/ 	.byte	0x73, 0x00, 0x00, 0x00, 0x00, 0x00, 0x00, 0x00, 0x00, 0x00, 0x00, 0x11, 0x25, 0x00, 0x05, 0x36


//--------------------- .nv.constant0.triton__0d1d2e3 --------------------------
	.section	.nv.constant0.triton__0d1d2e3,"a",@progbits
	.align	4
.nv.constant0.triton__0d1d2e3:
	.zero		376


//--------------------- .text.triton__0d1d2e3     --------------------------
	.section	.text.triton__0d1d2e3,"ax",@progbits
	.sectioninfo	@"SHI_REGISTERS=32"
	.align	128
        .global         triton__0d1d2e3
        .type           triton__0d1d2e3,@function
        .size           triton__0d1d2e3,(.L_x_1 - triton__0d1d2e3)
        .other          triton__0d1d2e3,@"STO_CUDA_ENTRY STV_DEFAULT"
triton__0d1d2e3:
.text.triton__0d1d2e3:
[----:B------:R-:W-:-:S02]  /*0000*/  IMAD.MOV.U32 R1, RZ, RZ, c[0x0][0x28] ;  /* 0x00000a00ff017624 */ /* 0x000fc400078e00ff */
[----:B------:R-:W0:Y:S01]  /*0010*/  S2R R2, SR_TID.X ;  /* 0x0000000000027919 */ /* 0x000e220000002100 */
[----:B------:R-:W1:Y:S01]  /*0020*/  S2UR UR4, SR_CTAID.X ;  /* 0x00000000000479c3 */ /* 0x000e620000002500 */
[----:B------:R-:W-:Y:S01]  /*0030*/  CS2R R14, SRZ ;  /* 0x00000000000e7805 */ /* 0x000fe2000001ff00 */
[----:B0-----:R-:W-:Y:S01]  /*0040*/  SHF.R.U32.HI R0, RZ, 0x5, R2 ;  /* 0x00000005ff007819 */ /* 0x001fe20000011602 */
[----:B------:R-:W-:Y:S01]  /*0050*/  IMAD.SHL.U32 R2, R2, 0x2, RZ ;  /* 0x0000000202027824 */ /* 0x000fe200078e00ff */
[----:B-1----:R-:W-:Y:S02]  /*0060*/  USHF.L.U32 UR4, UR4, 0x5, URZ ;  /* 0x0000000504047899 */ /* 0x002fe4000800063f */
[----:B------:R-:W-:Y:S02]  /*0070*/  SGXT.U32 R0, R0, 0x3 ;  /* 0x000000030000781a */ /* 0x000fe40000000000 */
[----:B------:R-:W-:Y:S02]  /*0080*/  LOP3.LUT R2, R2, 0x3e, RZ, 0xc0, !PT ;  /* 0x0000003e02027812 */ /* 0x000fe400078ec0ff */
[----:B------:R-:W-:Y:S01]  /*0090*/  LOP3.LUT R11, R0, UR4, RZ, 0xfc, !PT ;  /* 0x00000004000b7c12 */ /* 0x000fe2000f8efcff */
[----:B------:R-:W-:Y:S01]  /*00a0*/  IMAD.MOV.U32 R0, RZ, RZ, 0x4 ;  /* 0x00000004ff007424 */ /* 0x000fe200078e00ff */
[----:B------:R-:W-:Y:S01]  /*00b0*/  ISETP.GE.U32.AND P0, PT, R2, 0x32, PT ;  /* 0x000000320200780c */ /* 0x000fe20003f06070 */
[----:B------:R-:W-:Y:S01]  /*00c0*/  ULDC.64 UR4, c[0x0][0x118] ;  /* 0x0000460000047ab9 */ /* 0x000fe20000000a00 */
[C---:B------:R-:W-:Y:S01]  /*00d0*/  LOP3.LUT R4, R11.reuse, 0x8, RZ, 0xfc, !PT ;  /* 0x000000080b047812 */ /* 0x040fe200078efcff */
[C---:B------:R-:W-:Y:S01]  /*00e0*/  IMAD R5, R11.reuse, 0x32, R2 ;  /* 0x000000320b057824 */ /* 0x040fe200078e0202 */
[----:B------:R-:W-:-:S02]  /*00f0*/  ISETP.LT.AND P3, PT, R11, c[0x0][0x170], !P0 ;  /* 0x00005c000b007a0c */ /* 0x000fc40004761270 */
[----:B------:R-:W-:Y:S01]  /*0100*/  ISETP.LT.AND P2, PT, R4, c[0x0][0x170], !P0 ;  /* 0x00005c0004007a0c */ /* 0x000fe20004741270 */
[CC--:B------:R-:W-:Y:S01]  /*0110*/  IMAD.WIDE R2, R5.reuse, R0.reuse, c[0x0][0x160] ;  /* 0x0000580005027625 */ /* 0x0c0fe200078e0200 */
[----:B------:R-:W-:Y:S02]  /*0120*/  IADD3 R7, R5, 0x190, RZ ;  /* 0x0000019005077810 */ /* 0x000fe40007ffe0ff */
[----:B------:R-:W-:Y:S01]  /*0130*/  LOP3.LUT R4, R11, 0x10, RZ, 0xfc, !PT ;  /* 0x000000100b047812 */ /* 0x000fe200078efcff */
[----:B------:R-:W-:Y:S02]  /*0140*/  CS2R R12, SRZ ;  /* 0x00000000000c7805 */ /* 0x000fe4000001ff00 */
[----:B------:R-:W-:Y:S01]  /*0150*/  IMAD.WIDE R18, R7, R0, c[0x0][0x160] ;  /* 0x0000580007127625 */ /* 0x000fe200078e0200 */
[----:B------:R-:W-:-:S03]  /*0160*/  ISETP.LT.AND P1, PT, R4, c[0x0][0x170], !P0 ;  /* 0x00005c0004007a0c */ /* 0x000fc60004721270 */
[----:B------:R0:W2:Y:S01]  /*0170*/  @P3 LDG.E.64 R14, [R2.64] ;  /* 0x00000004020e3981 */ /* 0x0000a2000c1e1b00 */
[----:B------:R-:W-:Y:S02]  /*0180*/  LOP3.LUT R11, R11, 0x18, RZ, 0xfc, !PT ;  /* 0x000000180b0b7812 */ /* 0x000fe400078efcff */
[----:B------:R-:W-:Y:S01]  /*0190*/  IADD3 R9, R5, 0x320, RZ ;  /* 0x0000032005097810 */ /* 0x000fe20007ffe0ff */
[----:B------:R-:W3:Y:S01]  /*01a0*/  @P2 LDG.E.64 R12, [R18.64] ;  /* 0x00000004120c2981 */ /* 0x000ee2000c1e1b00 */
[----:B------:R-:W-:Y:S01]  /*01b0*/  ISETP.LT.AND P0, PT, R11, c[0x0][0x170], !P0 ;  /* 0x00005c000b007a0c */ /* 0x000fe20004701270 */
[----:B------:R-:W-:Y:S01]  /*01c0*/  CS2R R16, SRZ ;  /* 0x0000000000107805 */ /* 0x000fe2000001ff00 */
[----:B------:R-:W-:Y:S01]  /*01d0*/  IADD3 R11, R5, 0x4b0, RZ ;  /* 0x000004b0050b7810 */ /* 0x000fe20007ffe0ff */
[----:B------:R-:W-:Y:S01]  /*01e0*/  IMAD.WIDE R20, R9, R0, c[0x0][0x160] ;  /* 0x0000580009147625 */ /* 0x000fe200078e0200 */
[----:B0-----:R-:W-:-:S03]  /*01f0*/  CS2R R2, SRZ ;  /* 0x0000000000027805 */ /* 0x001fc6000001ff00 */
[----:B------:R-:W-:Y:S01]  /*0200*/  IMAD.WIDE R22, R11, R0, c[0x0][0x160] ;  /* 0x000058000b167625 */ /* 0x000fe200078e0200 */
[----:B------:R-:W4:Y:S05]  /*0210*/  @P1 LDG.E.64 R16, [R20.64] ;  /* 0x0000000414101981 */ /* 0x000f2a000c1e1b00 */
[----:B------:R-:W5:Y:S01]  /*0220*/  @P0 LDG.E.64 R2, [R22.64] ;  /* 0x0000000416020981 */ /* 0x000f62000c1e1b00 */
[----:B--2---:R-:W-:Y:S02]  /*0230*/  SEL R4, R14, RZ, P3 ;  /* 0x000000ff0e047207 */ /* 0x004fe40001800000 */
[----:B------:R-:W-:Y:S02]  /*0240*/  SEL R8, R15, RZ, P3 ;  /* 0x000000ff0f087207 */ /* 0x000fe40001800000 */
[----:B---3--:R-:W-:Y:S01]  /*0250*/  SEL R6, R12, RZ, P2 ;  /* 0x000000ff0c067207 */ /* 0x008fe20001000000 */
[----:B------:R-:W-:Y:S01]  /*0260*/  FMUL R4, R4, 0.25 ;  /* 0x3e80000004047820 */ /* 0x000fe20000400000 */
[----:B------:R-:W-:Y:S01]  /*0270*/  SEL R13, R13, RZ, P2 ;  /* 0x000000ff0d0d7207 */ /* 0x000fe20001000000 */
[----:B------:R-:W-:-:S02]  /*0280*/  FMUL R8, R8, 0.25 ;  /* 0x3e80000008087820 */ /* 0x000fc40000400000 */
[----:B------:R-:W-:Y:S01]  /*0290*/  FMUL R6, R6, 0.25 ;  /* 0x3e80000006067820 */ /* 0x000fe20000400000 */
[----:B------:R-:W-:Y:S01]  /*02a0*/  FSEL R15, R4, -INF , P3 ;  /* 0xff800000040f7808 */ /* 0x000fe20001800000 */
[----:B------:R-:W-:Y:S01]  /*02b0*/  FMUL R14, R13, 0.25 ;  /* 0x3e8000000d0e7820 */ /* 0x000fe20000400000 */
[----:B----4-:R-:W-:Y:S02]  /*02c0*/  SEL R10, R16, RZ, P1 ;  /* 0x000000ff100a7207 */ /* 0x010fe40000800000 */
[----:B------:R-:W-:Y:S02]  /*02d0*/  FSETP.NAN.AND P6, PT, R15, R15, PT ;  /* 0x0000000f0f00720b */ /* 0x000fe40003fc8000 */
[----:B------:R-:W-:Y:S01]  /*02e0*/  SEL R18, R17, RZ, P1 ;  /* 0x000000ff11127207 */ /* 0x000fe20000800000 */
[----:B------:R-:W-:Y:S01]  /*02f0*/  FMUL R10, R10, 0.25 ;  /* 0x3e8000000a0a7820 */ /* 0x000fe20000400000 */
[----:B------:R-:W-:Y:S02]  /*0300*/  FSEL R17, R6, -INF , P2 ;  /* 0xff80000006117808 */ /* 0x000fe40001000000 */
[----:B------:R-:W-:-:S02]  /*0310*/  FSEL R16, R8, -INF , P3 ;  /* 0xff80000008107808 */ /* 0x000fc40001800000 */
[----:B------:R-:W-:Y:S02]  /*0320*/  FSETP.NAN.AND P4, PT, R17, R17, PT ;  /* 0x000000111100720b */ /* 0x000fe40003f88000 */
[----:B-----5:R-:W-:Y:S01]  /*0330*/  SEL R12, R2, RZ, P0 ;  /* 0x000000ff020c7207 */ /* 0x020fe20000000000 */
[----:B------:R-:W-:Y:S01]  /*0340*/  FMUL R2, R18, 0.25 ;  /* 0x3e80000012027820 */ /* 0x000fe20000400000 */
[CC--:B------:R-:W-:Y:S02]  /*0350*/  FSETP.GT.AND P5, PT, R15.reuse, R16.reuse, PT ;  /* 0x000000100f00720b */ /* 0x0c0fe40003fa4000 */
[----:B------:R-:W-:Y:S01]  /*0360*/  FSEL R13, R10, -INF , P1 ;  /* 0xff8000000a0d7808 */ /* 0x000fe20000800000 */
[----:B------:R-:W-:Y:S01]  /*0370*/  FMUL R12, R12, 0.25 ;  /* 0x3e8000000c0c7820 */ /* 0x000fe20000400000 */
[----:B------:R-:W-:Y:S02]  /*0380*/  FSEL R18, R14, -INF , P2 ;  /* 0xff8000000e127808 */ /* 0x000fe40001000000 */
[----:B------:R-:W-:-:S02]  /*0390*/  @!P6 FSEL R15, R15, R16, P5 ;  /* 0x000000100f0fe208 */ /* 0x000fc40002800000 */
[----:B------:R-:W-:Y:S02]  /*03a0*/  FSETP.NAN.AND P5, PT, R13, R13, PT ;  /* 0x0000000d0d00720b */ /* 0x000fe40003fa8000 */
[----:B------:R-:W-:Y:S01]  /*03b0*/  SEL R16, R3, RZ, P0 ;  /* 0x000000ff03107207 */ /* 0x000fe20000000000 */
[----:B------:R-:W0:Y:S01]  /*03c0*/  SHFL.BFLY PT, R22, R15, 0x10, 0x1f ;  /* 0x0e001f000f167f89 */ /* 0x000e2200000e0000 */
[CC--:B------:R-:W-:Y:S02]  /*03d0*/  FSETP.GT.AND P6, PT, R17.reuse, R18.reuse, PT ;  /* 0x000000121100720b */ /* 0x0c0fe40003fc4000 */
[----:B------:R-:W-:Y:S01]  /*03e0*/  FSEL R3, R12, -INF , P0 ;  /* 0xff8000000c037808 */ /* 0x000fe20000000000 */
[----:B------:R-:W-:Y:S01]  /*03f0*/  FMUL R16, R16, 0.25 ;  /* 0x3e80000010107820 */ /* 0x000fe20000400000 */
[----:B------:R-:W-:Y:S02]  /*0400*/  @!P4 FSEL R17, R17, R18, P6 ;  /* 0x000000121111c208 */ /* 0x000fe40003000000 */
[----:B------:R-:W-:-:S02]  /*0410*/  FSEL R20, R2, -INF , P1 ;  /* 0xff80000002147808 */ /* 0x000fc40000800000 */
[----:B------:R-:W-:Y:S01]  /*0420*/  FSETP.NAN.AND P4, PT, R3, R3, PT ;  /* 0x000000030300720b */ /* 0x000fe20003f88000 */
[----:B------:R-:W1:Y:S01]  /*0430*/  SHFL.BFLY PT, R24, R17, 0x10, 0x1f ;  /* 0x0e001f0011187f89 */ /* 0x000e6200000e0000 */
[CC--:B------:R-:W-:Y:S02]  /*0440*/  FSETP.GT.AND P6, PT, R13.reuse, R20.reuse, PT ;  /* 0x000000140d00720b */ /* 0x0c0fe40003fc4000 */
[----:B------:R-:W-:Y:S02]  /*0450*/  FSEL R18, R16, -INF , P0 ;  /* 0xff80000010127808 */ /* 0x000fe40000000000 */
[----:B------:R-:W-:Y:S02]  /*0460*/  @!P5 FSEL R13, R13, R20, P6 ;  /* 0x000000140d0dd208 */ /* 0x000fe40003000000 */
[-C--:B------:R-:W-:Y:S02]  /*0470*/  FSETP.GT.AND P6, PT, R3, R18.reuse, PT ;  /* 0x000000120300720b */ /* 0x080fe40003fc4000 */
[----:B------:R-:W-:Y:S01]  /*0480*/  FSETP.NAN.AND P5, PT, R15, R15, PT ;  /* 0x0000000f0f00720b */ /* 0x000fe20003fa8000 */
[----:B------:R-:W2:Y:S02]  /*0490*/  SHFL.BFLY PT, R26, R13, 0x10, 0x1f ;  /* 0x0e001f000d1a7f89 */ /* 0x000ea400000e0000 */
[----:B------:R-:W-:-:S02]  /*04a0*/  @!P4 FSEL R3, R3, R18, P6 ;  /* 0x000000120303c208 */ /* 0x000fc40003000000 */
[----:B------:R-:W-:Y:S02]  /*04b0*/  FSETP.NAN.AND P4, PT, R17, R17, PT ;  /* 0x000000111100720b */ /* 0x000fe40003f88000 */
[CC--:B0-----:R-:W-:Y:S01]  /*04c0*/  FSETP.GT.AND P6, PT, R15.reuse, R22.reuse, PT ;  /* 0x000000160f00720b */ /* 0x0c1fe20003fc4000 */
[----:B------:R-:W0:Y:S05]  /*04d0*/  SHFL.BFLY PT, R28, R3, 0x10, 0x1f ;  /* 0x0e001f00031c7f89 */ /* 0x000e2a00000e0000 */
[----:B------:R-:W-:Y:S02]  /*04e0*/  @!P5 FSEL R15, R15, R22, P6 ;  /* 0x000000160f0fd208 */ /* 0x000fe40003000000 */
[----:B------:R-:W-:-:S02]  /*04f0*/  FSETP.NAN.AND P5, PT, R13, R13, PT ;  /* 0x0000000d0d00720b */ /* 0x000fc40003fa8000 */
[CC--:B-1----:R-:W-:Y:S01]  /*0500*/  FSETP.GT.AND P6, PT, R17.reuse, R24.reuse, PT ;  /* 0x000000181100720b */ /* 0x0c2fe20003fc4000 */
[----:B------:R-:W1:Y:S03]  /*0510*/  SHFL.BFLY PT, R18, R15, 0x8, 0x1f ;  /* 0x0d001f000f127f89 */ /* 0x000e6600000e0000 */
[----:B------:R-:W-:Y:S02]  /*0520*/  @!P4 FSEL R17, R17, R24, P6 ;  /* 0x000000181111c208 */ /* 0x000fe40003000000 */
[----:B------:R-:W-:Y:S02]  /*0530*/  FSETP.NAN.AND P4, PT, R3, R3, PT ;  /* 0x000000030300720b */ /* 0x000fe40003f88000 */
[CC--:B--2---:R-:W-:Y:S01]  /*0540*/  FSETP.GT.AND P6, PT, R13.reuse, R26.reuse, PT ;  /* 0x0000001a0d00720b */ /* 0x0c4fe20003fc4000 */
[----:B------:R-:W2:Y:S03]  /*0550*/  SHFL.BFLY PT, R20, R17, 0x8, 0x1f ;  /* 0x0d001f0011147f89 */ /* 0x000ea600000e0000 */
[----:B------:R-:W-:-:S02]  /*0560*/  @!P5 FSEL R13, R13, R26, P6 ;  /* 0x0000001a0d0dd208 */ /* 0x000fc40003000000 */
[----:B------:R-:W-:Y:S02]  /*0570*/  FSETP.NAN.AND P6, PT, R15, R15, PT ;  /* 0x0000000f0f00720b */ /* 0x000fe40003fc8000 */
[CC--:B0-----:R-:W-:Y:S01]  /*0580*/  FSETP.GT.AND P5, PT, R3.reuse, R28.reuse, PT ;  /* 0x0000001c0300720b */ /* 0x0c1fe20003fa4000 */
[----:B------:R-:W0:Y:S03]  /*0590*/  SHFL.BFLY PT, R22, R13, 0x8, 0x1f ;  /* 0x0d001f000d167f89 */ /* 0x000e2600000e0000 */
[----:B------:R-:W-:-:S05]  /*05a0*/  @!P4 FSEL R3, R3, R28, P5 ;  /* 0x0000001c0303c208 */ /* 0x000fca0002800000 */
[----:B------:R-:W3:Y:S01]  /*05b0*/  SHFL.BFLY PT, R24, R3, 0x8, 0x1f ;  /* 0x0d001f0003187f89 */ /* 0x000ee200000e0000 */
[----:B-1----:R-:W-:Y:S02]  /*05c0*/  FSETP.GT.AND P5, PT, R15, R18, PT ;  /* 0x000000120f00720b */ /* 0x002fe40003fa4000 */
[----:B--2---:R-:W-:-:S11]  /*05d0*/  FSETP.GT.AND P4, PT, R17, R20, PT ;  /* 0x000000141100720b */ /* 0x004fd60003f84000 */
[----:B------:R-:W-:Y:S02]  /*05e0*/  @!P5 FSEL R15, R15, R18, P6 ;  /* 0x000000120f0fd208 */ /* 0x000fe40003000000 */
[----:B0-----:R-:W-:Y:S02]  /*05f0*/  FSETP.GT.AND P5, PT, R13, R22, PT ;  /* 0x000000160d00720b */ /* 0x001fe40003fa4000 */
[C---:B------:R-:W-:Y:S01]  /*0600*/  FSETP.NAN.AND P6, PT, R17.reuse, R17, PT ;  /* 0x000000111100720b */ /* 0x040fe20003fc8000 */
[----:B------:R-:W0:Y:S03]  /*0610*/  SHFL.BFLY PT, R18, R15, 0x4, 0x1f ;  /* 0x0c801f000f127f89 */ /* 0x000e2600000e0000 */
[----:B------:R-:W-:Y:S02]  /*0620*/  @!P4 FSEL R17, R17, R20, P6 ;  /* 0x000000141111c208 */ /* 0x000fe40003000000 */
[----:B---3--:R-:W-:-:S02]  /*0630*/  FSETP.GT.AND P4, PT, R3, R24, PT ;  /* 0x000000180300720b */ /* 0x008fc40003f84000 */
[C---:B------:R-:W-:Y:S01]  /*0640*/  FSETP.NAN.AND P6, PT, R13.reuse, R13, PT ;  /* 0x0000000d0d00720b */ /* 0x040fe20003fc8000 */
[----:B------:R-:W1:Y:S03]  /*0650*/  SHFL.BFLY PT, R20, R17, 0x4, 0x1f ;  /* 0x0c801f0011147f89 */ /* 0x000e6600000e0000 */
[----:B------:R-:W-:Y:S02]  /*0660*/  @!P5 FSEL R13, R13, R22, P6 ;  /* 0x000000160d0dd208 */ /* 0x000fe40003000000 */
[----:B------:R-:W-:Y:S02]  /*0670*/  FSETP.NAN.AND P5, PT, R3, R3, PT ;  /* 0x000000030300720b */ /* 0x000fe40003fa8000 */
[----:B------:R-:W-:Y:S01]  /*0680*/  FSETP.NAN.AND P6, PT, R15, R15, PT ;  /* 0x0000000f0f00720b */ /* 0x000fe20003fc8000 */
[----:B------:R-:W2:Y:S02]  /*0690*/  SHFL.BFLY PT, R22, R13, 0x4, 0x1f ;  /* 0x0c801f000d167f89 */ /* 0x000ea400000e0000 */
[----:B------:R-:W-:-:S05]  /*06a0*/  @!P4 FSEL R3, R3, R24, P5 ;  /* 0x000000180303c208 */ /* 0x000fca0002800000 */
[----:B------:R-:W3:Y:S01]  /*06b0*/  SHFL.BFLY PT, R24, R3, 0x4, 0x1f ;  /* 0x0c801f0003187f89 */ /* 0x000ee200000e0000 */
[----:B0-----:R-:W-:Y:S02]  /*06c0*/  FSETP.GT.AND P5, PT, R15, R18, PT ;  /* 0x000000120f00720b */ /* 0x001fe40003fa4000 */
[----:B-1----:R-:W-:-:S11]  /*06d0*/  FSETP.GT.AND P4, PT, R17, R20, PT ;  /* 0x000000141100720b */ /* 0x002fd60003f84000 */
[----:B------:R-:W-:Y:S02]  /*06e0*/  @!P5 FSEL R15, R15, R18, P6 ;  /* 0x000000120f0fd208 */ /* 0x000fe40003000000 */
[----:B------:R-:W-:Y:S02]  /*06f0*/  FSETP.NAN.AND P6, PT, R17, R17, PT ;  /* 0x000000111100720b */ /* 0x000fe40003fc8000 */
[----:B--2---:R-:W-:Y:S01]  /*0700*/  FSETP.GT.AND P5, PT, R13, R22, PT ;  /* 0x000000160d00720b */ /* 0x004fe20003fa4000 */
[----:B------:R-:W0:Y:S01]  /*0710*/  SHFL.BFLY PT, R18, R15, 0x2, 0x1f ;  /* 0x0c401f000f127f89 */ /* 0x000e2200000e0000 */
[----:B------:R-:W-:Y:S02]  /*0720*/  @!P4 FSEL R17, R17, R20, P6 ;  /* 0x000000141111c208 */ /* 0x000fe40003000000 */
[----:B---3--:R-:W-:Y:S02]  /*0730*/  FSETP.GT.AND P4, PT, R3, R24, PT ;  /* 0x000000180300720b */ /* 0x008fe40003f84000 */
[C---:B------:R-:W-:Y:S01]  /*0740*/  FSETP.NAN.AND P6, PT, R13.reuse, R13, PT ;  /* 0x0000000d0d00720b */ /* 0x040fe20003fc8000 */
[----:B------:R-:W1:Y:S06]  /*0750*/  SHFL.BFLY PT, R20, R17, 0x2, 0x1f ;  /* 0x0c401f0011147f89 */ /* 0x000e6c00000e0000 */
[----:B------:R-:W-:-:S02]  /*0760*/  @!P5 FSEL R13, R13, R22, P6 ;  /* 0x000000160d0dd208 */ /* 0x000fc40003000000 */
[----:B------:R-:W-:Y:S02]  /*0770*/  FSETP.NAN.AND P5, PT, R3, R3, PT ;  /* 0x000000030300720b */ /* 0x000fe40003fa8000 */
[----:B------:R-:W-:Y:S01]  /*0780*/  FSETP.NAN.AND P6, PT, R15, R15, PT ;  /* 0x0000000f0f00720b */ /* 0x000fe20003fc8000 */
[----:B------:R-:W2:Y:S01]  /*0790*/  SHFL.BFLY PT, R22, R13, 0x2, 0x1f ;  /* 0x0c401f000d167f89 */ /* 0x000ea200000e0000 */
        /* <DEDUP_REMOVED lines=23> */
[--C-:B------:R-:W-:Y:S01]  /*0910*/  FADD R4, R4, -R15.reuse ;  /* 0x8000000f04047221 */ /* 0x100fe20000000000 */
[----:B------:R-:W-:Y:S01]  /*0920*/  FADD R8, R8, -R15 ;  /* 0x8000000f08087221 */ /* 0x000fe20000000000 */
[----:B------:R-:W-:Y:S02]  /*0930*/  @!P4 FSEL R17, R17, R20, P6 ;  /* 0x000000141111c208 */ /* 0x000fe40003000000 */
[----:B------:R-:W-:Y:S01]  /*0940*/  FMUL R18, R4, 1.4426950216293334961 ;  /* 0x3fb8aa3b04127820 */ /* 0x000fe20000400000 */
[----:B---3--:R-:W-:Y:S01]  /*0950*/  FSETP.GT.AND P6, PT, R3, R24, PT ;  /* 0x000000180300720b */ /* 0x008fe20003fc4000 */
[----:B------:R-:W-:Y:S01]  /*0960*/  FMUL R8, R8, 1.4426950216293334961 ;  /* 0x3fb8aa3b08087820 */ /* 0x000fe20000400000 */
[----:B------:R-:W-:Y:S01]  /*0970*/  FSETP.NAN.AND P4, PT, R13, R13, PT ;  /* 0x0000000d0d00720b */ /* 0x000fe20003f88000 */
[--C-:B------:R-:W-:Y:S01]  /*0980*/  FADD R6, R6, -R17.reuse ;  /* 0x8000001106067221 */ /* 0x100fe20000000000 */
[----:B------:R-:W-:-:S03]  /*0990*/  FADD R14, R14, -R17 ;  /* 0x800000110e0e7221 */ /* 0x000fc60000000000 */
[----:B------:R-:W-:Y:S01]  /*09a0*/  @!P5 FSEL R13, R13, R22, P4 ;  /* 0x000000160d0dd208 */ /* 0x000fe20002000000 */
[----:B------:R-:W-:Y:S01]  /*09b0*/  FMUL R19, R6, 1.4426950216293334961 ;  /* 0x3fb8aa3b06137820 */ /* 0x000fe20000400000 */
[C---:B------:R-:W-:Y:S01]  /*09c0*/  FSETP.NAN.AND P5, PT, R3.reuse, R3, PT ;  /* 0x000000030300720b */ /* 0x040fe20003fa8000 */
[----:B------:R-:W-:Y:S01]  /*09d0*/  FMUL R14, R14, 1.4426950216293334961 ;  /* 0x3fb8aa3b0e0e7820 */ /* 0x000fe20000400000 */
[----:B------:R-:W-:Y:S01]  /*09e0*/  FSETP.GEU.AND P4, PT, R18, -126, PT ;  /* 0xc2fc00001200780b */ /* 0x000fe20003f8e000 */
[--C-:B------:R-:W-:Y:S01]  /*09f0*/  FADD R10, R10, -R13.reuse ;  /* 0x8000000d0a0a7221 */ /* 0x100fe20000000000 */
[----:B------:R-:W-:Y:S01]  /*0a00*/  @!P6 FSEL R3, R3, R24, P5 ;  /* 0x000000180303e208 */ /* 0x000fe20002800000 */
[----:B------:R-:W-:Y:S01]  /*0a10*/  FADD R2, R2, -R13 ;  /* 0x8000000d02027221 */ /* 0x000fe20000000000 */
[----:B------:R-:W-:Y:S01]  /*0a20*/  FSETP.GEU.AND P6, PT, R8, -126, PT ;  /* 0xc2fc00000800780b */ /* 0x000fe20003fce000 */
[----:B------:R-:W-:Y:S01]  /*0a30*/  FMUL R10, R10, 1.4426950216293334961 ;  /* 0x3fb8aa3b0a0a7820 */ /* 0x000fe20000400000 */
[----:B------:R-:W-:Y:S01]  /*0a40*/  FSETP.GEU.AND P5, PT, R19, -126, PT ;  /* 0xc2fc00001300780b */ /* 0x000fe20003fae000 */
[--C-:B------:R-:W-:Y:S01]  /*0a50*/  FADD R12, R12, -R3.reuse ;  /* 0x800000030c0c7221 */ /* 0x100fe20000000000 */
[----:B------:R-:W-:-:S05]  /*0a60*/  FADD R3, R16, -R3 ;  /* 0x8000000310037221 */ /* 0x000fca0000000000 */
[----:B------:R-:W-:-:S04]  /*0a70*/  @!P4 FMUL R18, R18, 0.5 ;  /* 0x3f0000001212c820 */ /* 0x000fc80000400000 */
[----:B------:R-:W-:Y:S01]  /*0a80*/  @!P6 FMUL R8, R8, 0.5 ;  /* 0x3f0000000808e820 */ /* 0x000fe20000400000 */
[----:B------:R0:W1:Y:S01]  /*0a90*/  MUFU.EX2 R4, R18 ;  /* 0x0000001200047308 */ /* 0x0000620000000800 */
[----:B------:R-:W-:-:S07]  /*0aa0*/  @!P5 FMUL R19, R19, 0.5 ;  /* 0x3f0000001313d820 */ /* 0x000fce0000400000 */
[----:B------:R-:W2:Y:S01]  /*0ab0*/  MUFU.EX2 R15, R8 ;  /* 0x00000008000f7308 */ /* 0x000ea20000000800 */
[----:B0-----:R-:W-:Y:S01]  /*0ac0*/  FMUL R18, R2, 1.4426950216293334961 ;  /* 0x3fb8aa3b02127820 */ /* 0x001fe20000400000 */
[----:B------:R-:W-:Y:S01]  /*0ad0*/  FMUL R2, R12, 1.4426950216293334961 ;  /* 0x3fb8aa3b0c027820 */ /* 0x000fe20000400000 */
[----:B------:R-:W-:Y:S01]  /*0ae0*/  FMUL R12, R3, 1.4426950216293334961 ;  /* 0x3fb8aa3b030c7820 */ /* 0x000fe20000400000 */
[----:B-1----:R-:W-:Y:S01]  /*0af0*/  @!P4 FMUL R4, R4, R4 ;  /* 0x000000040404c220 */ /* 0x002fe20000400000 */
[----:B------:R-:W-:-:S03]  /*0b00*/  FSETP.GEU.AND P4, PT, R14, -126, PT ;  /* 0xc2fc00000e00780b */ /* 0x000fc60003f8e000 */
[----:B------:R-:W0:Y:S01]  /*0b10*/  MUFU.EX2 R6, R19 ;  /* 0x0000001300067308 */ /* 0x000e220000000800 */
[----:B--2---:R-:W-:Y:S01]  /*0b20*/  @!P6 FMUL R15, R15, R15 ;  /* 0x0000000f0f0fe220 */ /* 0x004fe20000400000 */
[----:B------:R-:W-:-:S03]  /*0b30*/  FSETP.GEU.AND P6, PT, R10, -126, PT ;  /* 0xc2fc00000a00780b */ /* 0x000fc60003fce000 */
[----:B------:R-:W-:-:S05]  /*0b40*/  FADD R3, R4, R15 ;  /* 0x0000000f04037221 */ /* 0x000fca0000000000 */
[----:B------:R-:W-:-:S04]  /*0b50*/  @!P4 FMUL R14, R14, 0.5 ;  /* 0x3f0000000e0ec820 */ /* 0x000fc80000400000 */
[----:B------:R-:W1:Y:S01]  /*0b60*/  MUFU.EX2 R17, R14 ;  /* 0x0000000e00117308 */ /* 0x000e620000000800 */
[----:B0-----:R-:W-:Y:S01]  /*0b70*/  @!P5 FMUL R6, R6, R6 ;  /* 0x000000060606d220 */ /* 0x001fe20000400000 */
[----:B------:R-:W-:Y:S01]  /*0b80*/  FSETP.GEU.AND P5, PT, R18, -126, PT ;  /* 0xc2fc00001200780b */ /* 0x000fe20003fae000 */
[----:B------:R-:W-:-:S05]  /*0b90*/  @!P6 FMUL R10, R10, 0.5 ;  /* 0x3f0000000a0ae820 */ /* 0x000fca0000400000 */
[----:B------:R0:W2:Y:S07]  /*0ba0*/  MUFU.EX2 R8, R10 ;  /* 0x0000000a00087308 */ /* 0x0000ae0000000800 */
[----:B------:R-:W-:Y:S01]  /*0bb0*/  @!P5 FMUL R18, R18, 0.5 ;  /* 0x3f0000001212d820 */ /* 0x000fe20000400000 */
[----:B-1----:R-:W-:Y:S01]  /*0bc0*/  @!P4 FMUL R17, R17, R17 ;  /* 0x000000111111c220 */ /* 0x002fe20000400000 */
[----:B------:R-:W-:Y:S02]  /*0bd0*/  FSETP.GEU.AND P4, PT, R2, -126, PT ;  /* 0xc2fc00000200780b */ /* 0x000fe40003f8e000 */
[----:B------:R-:W1:Y:S01]  /*0be0*/  MUFU.EX2 R13, R18 ;  /* 0x00000012000d7308 */ /* 0x000e620000000800 */
[----:B0-----:R-:W-:Y:S01]  /*0bf0*/  FSEL R10, R3, RZ, P3 ;  /* 0x000000ff030a7208 */ /* 0x001fe20001800000 */
[----:B------:R-:W-:Y:S01]  /*0c00*/  FADD R14, R6, R17 ;  /* 0x00000011060e7221 */ /* 0x000fe20000000000 */
[----:B--2---:R-:W-:Y:S01]  /*0c10*/  @!P6 FMUL R8, R8, R8 ;  /* 0x000000080808e220 */ /* 0x004fe20000400000 */
[----:B------:R-:W-:-:S02]  /*0c20*/  FSETP.GEU.AND P6, PT, R12, -126, PT ;  /* 0xc2fc00000c00780b */ /* 0x000fc40003fce000 */
[----:B------:R-:W0:Y:S01]  /*0c30*/  SHFL.BFLY PT, R19, R10, 0x10, 0x1f ;  /* 0x0e001f000a137f89 */ /* 0x000e2200000e0000 */
[----:B------:R-:W-:-:S04]  /*0c40*/  FSEL R14, R14, RZ, P2 ;  /* 0x000000ff0e0e7208 */ /* 0x000fc80001000000 */
[----:B------:R-:W-:Y:S01]  /*0c50*/  @!P4 FMUL R2, R2, 0.5 ;  /* 0x3f0000000202c820 */ /* 0x000fe20000400000 */
[----:B------:R-:W2:Y:S01]  /*0c60*/  SHFL.BFLY PT, R21, R14, 0x10, 0x1f ;  /* 0x0e001f000e157f89 */ /* 0x000ea200000e0000 */
[----:B-1----:R-:W-:-:S04]  /*0c70*/  @!P5 FMUL R13, R13, R13 ;  /* 0x0000000d0d0dd220 */ /* 0x002fc80000400000 */
[----:B------:R-:W1:Y:S01]  /*0c80*/  MUFU.EX2 R2, R2 ;  /* 0x0000000200027308 */ /* 0x000e620000000800 */
[----:B------:R-:W-:Y:S01]  /*0c90*/  @!P6 FMUL R12, R12, 0.5 ;  /* 0x3f0000000c0ce820 */ /* 0x000fe20000400000 */
[----:B------:R-:W-:-:S06]  /*0ca0*/  FADD R16, R8, R13 ;  /* 0x0000000d08107221 */ /* 0x000fcc0000000000 */
[----:B------:R2:W3:Y:S01]  /*0cb0*/  MUFU.EX2 R3, R12 ;  /* 0x0000000c00037308 */ /* 0x0004e20000000800 */
[----:B------:R-:W-:-:S05]  /*0cc0*/  FSEL R16, R16, RZ, P1 ;  /* 0x000000ff10107208 */ /* 0x000fca0000800000 */
[----:B------:R-:W4:Y:S01]  /*0cd0*/  SHFL.BFLY PT, R25, R16, 0x10, 0x1f ;  /* 0x0e001f0010197f89 */ /* 0x000f2200000e0000 */
[----:B0-----:R-:W-:Y:S01]  /*0ce0*/  FADD R19, R10, R19 ;  /* 0x000000130a137221 */ /* 0x001fe20000000000 */
[----:B-1----:R-:W-:-:S04]  /*0cf0*/  @!P4 FMUL R2, R2, R2 ;  /* 0x000000020202c220 */ /* 0x002fc80000400000 */
[----:B------:R-:W0:Y:S01]  /*0d00*/  SHFL.BFLY PT, R10, R19, 0x8, 0x1f ;  /* 0x0d001f00130a7f89 */ /* 0x000e2200000e0000 */
[----:B--2---:R-:W-:Y:S01]  /*0d10*/  FADD R12, R14, R21 ;  /* 0x000000150e0c7221 */ /* 0x004fe20000000000 */
[----:B---3--:R-:W-:-:S04]  /*0d20*/  @!P6 FMUL R3, R3, R3 ;  /* 0x000000030303e220 */ /* 0x008fc80000400000 */
[----:B------:R-:W1:Y:S01]  /*0d30*/  SHFL.BFLY PT, R23, R12, 0x8, 0x1f ;  /* 0x0d001f000c177f89 */ /* 0x000e6200000e0000 */
[----:B------:R-:W-:-:S05]  /*0d40*/  FADD R18, R2, R3 ;  /* 0x0000000302127221 */ /* 0x000fca0000000000 */
[----:B------:R-:W-:-:S05]  /*0d50*/  FSEL R18, R18, RZ, P0 ;  /* 0x000000ff12127208 */ /* 0x000fca0000000000 */
[----:B------:R-:W2:Y:S01]  /*0d60*/  SHFL.BFLY PT, R27, R18, 0x10, 0x1f ;  /* 0x0e001f00121b7f89 */ /* 0x000ea200000e0000 */
[----:B----4-:R-:W-:-:S05]  /*0d70*/  FADD R25, R16, R25 ;  /* 0x0000001910197221 */ /* 0x010fca0000000000 */
[----:B------:R-:W3:Y:S01]  /*0d80*/  SHFL.BFLY PT, R20, R25, 0x8, 0x1f ;  /* 0x0d001f0019147f89 */ /* 0x000ee200000e0000 */
[----:B0-----:R-:W-:-:S05]  /*0d90*/  FADD R10, R19, R10 ;  /* 0x0000000a130a7221 */ /* 0x001fca0000000000 */
[----:B------:R-:W0:Y:S01]  /*0da0*/  SHFL.BFLY PT, R21, R10, 0x4, 0x1f ;  /* 0x0c801f000a157f89 */ /* 0x000e2200000e0000 */
[----:B-1----:R-:W-:-:S05]  /*0db0*/  FADD R23, R12, R23 ;  /* 0x000000170c177221 */ /* 0x002fca0000000000 */
[----:B------:R-:W1:Y:S01]  /*0dc0*/  SHFL.BFLY PT, R14, R23, 0x4, 0x1f ;  /* 0x0c801f00170e7f89 */ /* 0x000e6200000e0000 */
[----:B--2---:R-:W-:-:S05]  /*0dd0*/  FADD R27, R18, R27 ;  /* 0x0000001b121b7221 */ /* 0x004fca0000000000 */
[----:B------:R-:W2:Y:S01]  /*0de0*/  SHFL.BFLY PT, R16, R27, 0x8, 0x1f ;  /* 0x0d001f001b107f89 */ /* 0x000ea200000e0000 */
[----:B---3--:R-:W-:-:S05]  /*0df0*/  FADD R20, R25, R20 ;  /* 0x0000001419147221 */ /* 0x008fca0000000000 */
        /* <DEDUP_REMOVED lines=18> */
[----:B------:R-:W-:Y:S01]  /*0f20*/  FSETP.GT.AND P5, PT, |R19|, 8.50705917302346158658e+37, PT ;  /* 0x7e8000001300780b */ /* 0x000fe20003fa4200 */
[----:B-1----:R-:W-:Y:S01]  /*0f30*/  FADD R10, R25, R10 ;  /* 0x0000000a190a7221 */ /* 0x002fe20000000000 */
[----:B------:R-:W-:-:S04]  /*0f40*/  FSETP.GEU.AND P4, PT, |R19|, 1.175494350822287508e-38, PT ;  /* 0x008000001300780b */ /* 0x000fc80003f8e200 */
[----:B------:R-:W-:Y:S01]  /*0f50*/  FSETP.GT.AND P6, PT, |R10|, 8.50705917302346158658e+37, PT ;  /* 0x7e8000000a00780b */ /* 0x000fe20003fc4200 */
[----:B--2---:R-:W-:-:S06]  /*0f60*/  FADD R20, R29, R20 ;  /* 0x000000141d147221 */ /* 0x004fcc0000000000 */
[----:B------:R-:W-:Y:S01]  /*0f70*/  @P5 FMUL R19, R19, 0.25 ;  /* 0x3e80000013135820 */ /* 0x000fe20000400000 */
[----:B------:R-:W-:Y:S01]  /*0f80*/  @P5 FMUL R4, R4, 0.25 ;  /* 0x3e80000004045820 */ /* 0x000fe20000400000 */
[----:B------:R-:W-:Y:S01]  /*0f90*/  @P5 FMUL R15, R15, 0.25 ;  /* 0x3e8000000f0f5820 */ /* 0x000fe20000400000 */
[----:B------:R-:W-:Y:S01]  /*0fa0*/  FSETP.GEU.AND P5, PT, |R10|, 1.175494350822287508e-38, PT ;  /* 0x008000000a00780b */ /* 0x000fe20003fae200 */
[----:B------:R-:W0:Y:S01]  /*0fb0*/  SHFL.BFLY PT, R21, R20, 0x1, 0x1f ;  /* 0x0c201f0014157f89 */ /* 0x000e2200000e0000 */
[----:B---3--:R-:W-:Y:S01]  /*0fc0*/  FADD R18, R27, R18 ;  /* 0x000000121b127221 */ /* 0x008fe20000000000 */
[----:B------:R-:W-:Y:S01]  /*0fd0*/  @!P4 FMUL R19, R19, 16777216 ;  /* 0x4b8000001313c820 */ /* 0x000fe20000400000 */
[----:B------:R-:W-:Y:S01]  /*0fe0*/  @!P4 FMUL R4, R4, 16777216 ;  /* 0x4b8000000404c820 */ /* 0x000fe20000400000 */
[----:B------:R-:W-:Y:S01]  /*0ff0*/  @!P4 FMUL R15, R15, 16777216 ;  /* 0x4b8000000f0fc820 */ /* 0x000fe20000400000 */
[----:B------:R-:W-:Y:S01]  /*1000*/  @P6 FMUL R10, R10, 0.25 ;  /* 0x3e8000000a0a6820 */ /* 0x000fe20000400000 */
[----:B------:R-:W-:Y:S01]  /*1010*/  FSETP.GT.AND P4, PT, |R18|, 8.50705917302346158658e+37, PT ;  /* 0x7e8000001200780b */ /* 0x000fe20003f84200 */
[----:B------:R-:W-:Y:S01]  /*1020*/  @P6 FMUL R6, R6, 0.25 ;  /* 0x3e80000006066820 */ /* 0x000fe20000400000 */
[----:B------:R-:W-:Y:S01]  /*1030*/  @P6 FMUL R17, R17, 0.25 ;  /* 0x3e80000011116820 */ /* 0x000fe20000400000 */
[----:B------:R-:W-:Y:S01]  /*1040*/  FSETP.GEU.AND P6, PT, |R18|, 1.175494350822287508e-38, PT ;  /* 0x008000001200780b */ /* 0x000fe20003fce200 */
[----:B------:R-:W1:Y:S02]  /*1050*/  MUFU.RCP R19, R19 ;  /* 0x0000001300137308 */ /* 0x000e640000001000 */
[----:B------:R-:W-:Y:S01]  /*1060*/  @!P5 FMUL R10, R10, 16777216 ;  /* 0x4b8000000a0ad820 */ /* 0x000fe20000400000 */
[----:B------:R-:W-:Y:S01]  /*1070*/  @!P5 FMUL R6, R6, 16777216 ;  /* 0x4b8000000606d820 */ /* 0x000fe20000400000 */
[----:B------:R-:W-:-:S04]  /*1080*/  @!P5 FMUL R17, R17, 16777216 ;  /* 0x4b8000001111d820 */ /* 0x000fc80000400000 */
[----:B------:R-:W2:Y:S01]  /*1090*/  MUFU.RCP R10, R10 ;  /* 0x0000000a000a7308 */ /* 0x000ea20000001000 */
[----:B------:R-:W-:Y:S01]  /*10a0*/  @P4 FMUL R18, R18, 0.25 ;  /* 0x3e80000012124820 */ /* 0x000fe20000400000 */
[----:B------:R-:W-:Y:S01]  /*10b0*/  @P4 FMUL R8, R8, 0.25 ;  /* 0x3e80000008084820 */ /* 0x000fe20000400000 */
[----:B------:R-:W-:Y:S02]  /*10c0*/  @P4 FMUL R13, R13, 0.25 ;  /* 0x3e8000000d0d4820 */ /* 0x000fe40000400000 */
[----:B------:R-:W-:Y:S01]  /*10d0*/  @!P6 FMUL R18, R18, 16777216 ;  /* 0x4b8000001212e820 */ /* 0x000fe20000400000 */
[----:B0-----:R-:W-:Y:S01]  /*10e0*/  FADD R20, R20, R21 ;  /* 0x0000001514147221 */ /* 0x001fe20000000000 */
[----:B------:R-:W-:Y:S01]  /*10f0*/  @!P6 FMUL R8, R8, 16777216 ;  /* 0x4b8000000808e820 */ /* 0x000fe20000400000 */
[----:B------:R-:W-:Y:S01]  /*1100*/  @!P6 FMUL R13, R13, 16777216 ;  /* 0x4b8000000d0de820 */ /* 0x000fe20000400000 */
[C---:B-1----:R-:W-:Y:S01]  /*1110*/  FMUL R14, R19.reuse, R4 ;  /* 0x00000004130e7220 */ /* 0x042fe20000400000 */
[----:B------:R-:W-:Y:S01]  /*1120*/  FMUL R15, R19, R15 ;  /* 0x0000000f130f7220 */ /* 0x000fe20000400000 */
[C---:B------:R-:W-:Y:S01]  /*1130*/  FSETP.GT.AND P5, PT, |R20|.reuse, 8.50705917302346158658e+37, PT ;  /* 0x7e8000001400780b */ /* 0x040fe20003fa4200 */
[----:B------:R-:W0:Y:S01]  /*1140*/  MUFU.RCP R18, R18 ;  /* 0x0000001200127308 */ /* 0x000e220000001000 */
[----:B------:R-:W-:Y:S01]  /*1150*/  FSETP.GEU.AND P4, PT, |R20|, 1.175494350822287508e-38, PT ;  /* 0x008000001400780b */ /* 0x000fe20003f8e200 */
[----:B------:R-:W-:Y:S01]  /*1160*/  IMAD.WIDE R4, R5, R0, c[0x0][0x168] ;  /* 0x00005a0005047625 */ /* 0x000fe200078e0200 */
[C---:B--2---:R-:W-:Y:S01]  /*1170*/  FMUL R16, R10.reuse, R6 ;  /* 0x000000060a107220 */ /* 0x044fe20000400000 */
[----:B------:R-:W-:-:S02]  /*1180*/  FMUL R17, R10, R17 ;  /* 0x000000110a117220 */ /* 0x000fc40000400000 */
[----:B------:R-:W-:Y:S01]  /*1190*/  IMAD.WIDE R6, R7, R0, c[0x0][0x168] ;  /* 0x00005a0007067625 */ /* 0x000fe200078e0200 */
[----:B------:R1:W-:Y:S04]  /*11a0*/  @P3 STG.E.64 [R4.64], R14 ;  /* 0x0000000e04003986 */ /* 0x0003e8000c101b04 */
[----:B------:R1:W-:Y:S01]  /*11b0*/  @P2 STG.E.64 [R6.64], R16 ;  /* 0x0000001006002986 */ /* 0x0003e2000c101b04 */
[----:B------:R-:W-:Y:S01]  /*11c0*/  @P5 FMUL R20, R20, 0.25 ;  /* 0x3e80000014145820 */ /* 0x000fe20000400000 */
[----:B------:R-:W-:Y:S01]  /*11d0*/  @P5 FMUL R2, R2, 0.25 ;  /* 0x3e80000002025820 */ /* 0x000fe20000400000 */
[----:B------:R-:W-:Y:S02]  /*11e0*/  @P5 FMUL R3, R3, 0.25 ;  /* 0x3e80000003035820 */ /* 0x000fe40000400000 */
[----:B------:R-:W-:Y:S01]  /*11f0*/  @!P4 FMUL R20, R20, 16777216 ;  /* 0x4b8000001414c820 */ /* 0x000fe20000400000 */
[C---:B0-----:R-:W-:Y:S01]  /*1200*/  FMUL R12, R18.reuse, R8 ;  /* 0x00000008120c7220 */ /* 0x041fe20000400000 */
[----:B------:R-:W-:Y:S01]  /*1210*/  FMUL R13, R18, R13 ;  /* 0x0000000d120d7220 */ /* 0x000fe20000400000 */
[----:B------:R-:W-:Y:S01]  /*1220*/  IMAD.WIDE R8, R9, R0, c[0x0][0x168] ;  /* 0x00005a0009087625 */ /* 0x000fe200078e0200 */
[----:B------:R-:W-:Y:S01]  /*1230*/  @!P4 FMUL R2, R2, 16777216 ;  /* 0x4b8000000202c820 */ /* 0x000fe20000400000 */
[----:B------:R-:W-:Y:S01]  /*1240*/  @!P4 FMUL R3, R3, 16777216 ;  /* 0x4b8000000303c820 */ /* 0x000fe20000400000 */
[----:B------:R-:W0:Y:S02]  /*1250*/  MUFU.RCP R20, R20 ;  /* 0x0000001400147308 */ /* 0x000e240000001000 */
[----:B------:R1:W-:Y:S01]  /*1260*/  @P1 STG.E.64 [R8.64], R12 ;  /* 0x0000000c08001986 */ /* 0x0003e2000c101b04 */
[C---:B0-----:R-:W-:Y:S01]  /*1270*/  FMUL R18, R20.reuse, R2 ;  /* 0x0000000214127220 */ /* 0x041fe20000400000 */
[----:B------:R-:W-:Y:S01]  /*1280*/  FMUL R19, R20, R3 ;  /* 0x0000000314137220 */ /* 0x000fe20000400000 */
[----:B------:R-:W-:Y:S01]  /*1290*/  IMAD.WIDE R2, R11, R0, c[0x0][0x168] ;  /* 0x00005a000b027625 */ /* 0x000fe200078e0200 */
[----:B------:R-:W-:Y:S06]  /*12a0*/  @!P0 EXIT ;  /* 0x000000000000894d */ /* 0x000fec0003800000 */
[----:B-1----:R-:W-:Y:S01]  /*12b0*/  STG.E.64 [R2.64], R18 ;  /* 0x0000001202007986 */ /* 0x002fe2000c101b04 */
[----:B------:R-:W-:Y:S05]  /*12c0*/  EXIT ;  /* 0x000000000000794d */ /* 0x000fea0003800000 */
.L_x_0:
[----:B------:R-:W-:-:S00]  /*12d0*/  BRA `(.L_x_0) ;  /* 0xfffffff000007947 */ /* 0x000fc0000383ffff */
[----:B------:R-:W-:-:S00]  /*12e0*/  NOP ;  /* 0x0000000000007918 */ /* 0x000fc00000000000 */
        /* <DEDUP_REMOVED lines=9> */
.L_x_1:
